//
// Generated by NVIDIA NVVM Compiler
//
// Compiler Build ID: CL-36424714
// Cuda compilation tools, release 13.0, V13.0.88
// Based on NVVM 20.0.0
//

.version 9.0
.target sm_100
.address_size 64

	// .globl	_Z15MatrixMulSharedPfS_S_iiii
// _ZZ15MatrixMulSharedPfS_S_iiiiE2sA has been demoted
// _ZZ15MatrixMulSharedPfS_S_iiiiE2sB has been demoted

.visible .entry _Z15MatrixMulSharedPfS_S_iiii(
	.param .u64 .ptr .align 1 _Z15MatrixMulSharedPfS_S_iiii_param_0,
	.param .u64 .ptr .align 1 _Z15MatrixMulSharedPfS_S_iiii_param_1,
	.param .u64 .ptr .align 1 _Z15MatrixMulSharedPfS_S_iiii_param_2,
	.param .u32 _Z15MatrixMulSharedPfS_S_iiii_param_3,
	.param .u32 _Z15MatrixMulSharedPfS_S_iiii_param_4,
	.param .u32 _Z15MatrixMulSharedPfS_S_iiii_param_5,
	.param .u32 _Z15MatrixMulSharedPfS_S_iiii_param_6
)
{
	.reg .pred 	%p<12>;
	.reg .b32 	%r<44>;
	.reg .b32 	%f<63>;
	.reg .b64 	%rd<13>;
	// demoted variable
	.shared .align 4 .b8 _ZZ15MatrixMulSharedPfS_S_iiiiE2sA[1024];
	// demoted variable
	.shared .align 4 .b8 _ZZ15MatrixMulSharedPfS_S_iiiiE2sB[1024];
	ld.param.u64 	%rd4, [_Z15MatrixMulSharedPfS_S_iiii_param_0];
	ld.param.u64 	%rd5, [_Z15MatrixMulSharedPfS_S_iiii_param_1];
	ld.param.u64 	%rd6, [_Z15MatrixMulSharedPfS_S_iiii_param_2];
	ld.param.u32 	%r24, [_Z15MatrixMulSharedPfS_S_iiii_param_3];
	ld.param.u32 	%r25, [_Z15MatrixMulSharedPfS_S_iiii_param_4];
	ld.param.u32 	%r26, [_Z15MatrixMulSharedPfS_S_iiii_param_5];
	ld.param.u32 	%r27, [_Z15MatrixMulSharedPfS_S_iiii_param_6];
	mov.u32 	%r28, %ctaid.x;
	mov.u32 	%r29, %ctaid.y;
	mov.u32 	%r39, %tid.x;
	mov.u32 	%r41, %tid.y;
	shl.b32 	%r30, %r29, 4;
	add.s32 	%r3, %r30, %r41;
	shl.b32 	%r4, %r28, 4;
	add.s32 	%r5, %r4, %r39;
	setp.lt.s32 	%p1, %r24, 1;
	mov.f32 	%f62, 0f00000000;
	@%p1 bra 	$L__BB0_7;
	add.s32 	%r31, %r24, 15;
	shr.u32 	%r32, %r31, 4;
	shl.b32 	%r33, %r41, 6;
	mov.u32 	%r34, _ZZ15MatrixMulSharedPfS_S_iiiiE2sA;
	add.s32 	%r6, %r34, %r33;
	shl.b32 	%r35, %r39, 2;
	add.s32 	%r7, %r6, %r35;
	mov.u32 	%r36, _ZZ15MatrixMulSharedPfS_S_iiiiE2sB;
	add.s32 	%r9, %r36, %r35;
	add.s32 	%r8, %r9, %r33;
	neg.s32 	%r43, %r32;
	mad.lo.s32 	%r37, %r41, %r26, %r39;
	add.s32 	%r42, %r37, %r4;
	shl.b32 	%r12, %r26, 4;
	mad.lo.s32 	%r40, %r24, %r3, %r39;
	cvta.to.global.u64 	%rd1, %rd4;
	cvta.to.global.u64 	%rd2, %rd5;
	mov.f32 	%f62, 0f00000000;
$L__BB0_2:
	setp.ge.s32 	%p2, %r3, %r25;
	mul.wide.s32 	%rd7, %r40, 4;
	add.s64 	%rd3, %rd1, %rd7;
	setp.ge.s32 	%p3, %r39, %r24;
	mov.f32 	%f60, 0f00000000;
	or.pred  	%p4, %p2, %p3;
	@%p4 bra 	$L__BB0_4;
	ld.global.f32 	%f60, [%rd3];
$L__BB0_4:
	setp.ge.s32 	%p5, %r5, %r26;
	st.shared.f32 	[%r7], %f60;
	setp.ge.s32 	%p6, %r41, %r27;
	mov.f32 	%f61, 0f00000000;
	or.pred  	%p7, %p5, %p6;
	@%p7 bra 	$L__BB0_6;
	mul.wide.s32 	%rd8, %r42, 4;
	add.s64 	%rd9, %rd2, %rd8;
	ld.global.f32 	%f61, [%rd9];
$L__BB0_6:
	st.shared.f32 	[%r8], %f61;
	bar.sync 	0;
	ld.shared.f32 	%f12, [%r6];
	ld.shared.f32 	%f13, [%r9];
	fma.rn.f32 	%f14, %f12, %f13, %f62;
	ld.shared.f32 	%f15, [%r6+4];
	ld.shared.f32 	%f16, [%r9+64];
	fma.rn.f32 	%f17, %f15, %f16, %f14;
	ld.shared.f32 	%f18, [%r6+8];
	ld.shared.f32 	%f19, [%r9+128];
	fma.rn.f32 	%f20, %f18, %f19, %f17;
	ld.shared.f32 	%f21, [%r6+12];
	ld.shared.f32 	%f22, [%r9+192];
	fma.rn.f32 	%f23, %f21, %f22, %f20;
	ld.shared.f32 	%f24, [%r6+16];
	ld.shared.f32 	%f25, [%r9+256];
	fma.rn.f32 	%f26, %f24, %f25, %f23;
	ld.shared.f32 	%f27, [%r6+20];
	ld.shared.f32 	%f28, [%r9+320];
	fma.rn.f32 	%f29, %f27, %f28, %f26;
	ld.shared.f32 	%f30, [%r6+24];
	ld.shared.f32 	%f31, [%r9+384];
	fma.rn.f32 	%f32, %f30, %f31, %f29;
	ld.shared.f32 	%f33, [%r6+28];
	ld.shared.f32 	%f34, [%r9+448];
	fma.rn.f32 	%f35, %f33, %f34, %f32;
	ld.shared.f32 	%f36, [%r6+32];
	ld.shared.f32 	%f37, [%r9+512];
	fma.rn.f32 	%f38, %f36, %f37, %f35;
	ld.shared.f32 	%f39, [%r6+36];
	ld.shared.f32 	%f40, [%r9+576];
	fma.rn.f32 	%f41, %f39, %f40, %f38;
	ld.shared.f32 	%f42, [%r6+40];
	ld.shared.f32 	%f43, [%r9+640];
	fma.rn.f32 	%f44, %f42, %f43, %f41;
	ld.shared.f32 	%f45, [%r6+44];
	ld.shared.f32 	%f46, [%r9+704];
	fma.rn.f32 	%f47, %f45, %f46, %f44;
	ld.shared.f32 	%f48, [%r6+48];
	ld.shared.f32 	%f49, [%r9+768];
	fma.rn.f32 	%f50, %f48, %f49, %f47;
	ld.shared.f32 	%f51, [%r6+52];
	ld.shared.f32 	%f52, [%r9+832];
	fma.rn.f32 	%f53, %f51, %f52, %f50;
	ld.shared.f32 	%f54, [%r6+56];
	ld.shared.f32 	%f55, [%r9+896];
	fma.rn.f32 	%f56, %f54, %f55, %f53;
	ld.shared.f32 	%f57, [%r6+60];
	ld.shared.f32 	%f58, [%r9+960];
	fma.rn.f32 	%f62, %f57, %f58, %f56;
	bar.sync 	0;
	add.s32 	%r43, %r43, 1;
	setp.ne.s32 	%p8, %r43, 0;
	add.s32 	%r42, %r42, %r12;
	add.s32 	%r41, %r41, 16;
	add.s32 	%r40, %r40, 16;
	add.s32 	%r39, %r39, 16;
	@%p8 bra 	$L__BB0_2;
$L__BB0_7:
	setp.ge.s32 	%p9, %r3, %r25;
	setp.ge.s32 	%p10, %r5, %r26;
	or.pred  	%p11, %p9, %p10;
	@%p11 bra 	$L__BB0_9;
	mad.lo.s32 	%r38, %r26, %r3, %r5;
	cvta.to.global.u64 	%rd10, %rd6;
	mul.wide.u32 	%rd11, %r38, 4;
	add.s64 	%rd12, %rd10, %rd11;
	st.global.f32 	[%rd12], %f62;
$L__BB0_9:
	ret;

}


// ===== COMPILED SASS (sm_100) =====

	.target	sm_100

	.elftype	@"ET_EXEC"


//--------------------- .note.nv.tkinfo           --------------------------
	.section	.note.nv.tkinfo,"",@"SHT_NOTE"
	.sectionflags	@"SHF_NOTE_NV_TKINFO"
	.tkinfo
        /*0018*/ 	.word	0x00000002
        /*0030*/ 	.string	""
        /*0030*/ 	.string	"ptxas"
        /*0030*/ 	.string	"Cuda compilation tools, release 13.0, V13.0.88"
        /*0030*/ 	.string	"Build cuda_13.0.r13.0/compiler.36424714_0"
        /*0030*/ 	.string	"-arch sm_100 -m 64 "



//--------------------- .note.nv.cuinfo           --------------------------
	.section	.note.nv.cuinfo,"",@"SHT_NOTE"
	.sectionflags	@"SHF_NOTE_NV_CUINFO"
        /*0018*/ 	.short	0x0002
        /*001a*/ 	.short	0x0064
        /*001c*/ 	.short	0x0082
	.zero		2


//--------------------- .nv.info                  --------------------------
	.section	.nv.info,"",@"SHT_CUDA_INFO"
	.align	4


	//----- nvinfo : EIATTR_REGCOUNT
	.align		4
        /*0000*/ 	.byte	0x04, 0x2f
        /*0002*/ 	.short	(.L_1 - .L_0)
	.align		4
.L_0:
        /*0004*/ 	.word	index@(_Z15MatrixMulSharedPfS_S_iiii)
        /*0008*/ 	.word	0x00000020


	//----- nvinfo : EIATTR_FRAME_SIZE
	.align		4
.L_1:
        /*000c*/ 	.byte	0x04, 0x11
        /*000e*/ 	.short	(.L_3 - .L_2)
	.align		4
.L_2:
        /*0010*/ 	.word	index@(_Z15MatrixMulSharedPfS_S_iiii)
        /*0014*/ 	.word	0x00000000


	//----- nvinfo : EIATTR_MIN_STACK_SIZE
	.align		4
.L_3:
        /*0018*/ 	.byte	0x04, 0x12
        /*001a*/ 	.short	(.L_5 - .L_4)
	.align		4
.L_4:
        /*001c*/ 	.word	index@(_Z15MatrixMulSharedPfS_S_iiii)
        /*0020*/ 	.word	0x00000000
.L_5:


//--------------------- .nv.compat                --------------------------
	.section	.nv.compat,"",@"SHT_CUDA_COMPAT_INFO"
	.align	4
        /*0000*/ 	.byte	0x02, 0x09, 0x00, 0x00, 0x02, 0x02, 0x01, 0x00, 0x02, 0x05, 0x05, 0x00, 0x03, 0x07, 0x01, 0x01
        /*0010*/ 	.byte	0x02, 0x03, 0x00, 0x00, 0x02, 0x06, 0x01, 0x00, 0x04, 0x0b, 0x08, 0x00, 0x09, 0x00, 0x00, 0x00
        /*0020*/ 	.byte	0x00, 0x00, 0x00, 0x00


//--------------------- .nv.info._Z15MatrixMulSharedPfS_S_iiii --------------------------
	.section	.nv.info._Z15MatrixMulSharedPfS_S_iiii,"",@"SHT_CUDA_INFO"
	.sectionflags	@""
	.align	4


	//----- nvinfo : EIATTR_CUDA_API_VERSION
	.align		4
        /*0000*/ 	.byte	0x04, 0x37
        /*0002*/ 	.short	(.L_7 - .L_6)
.L_6:
        /*0004*/ 	.word	0x00000082


	//----- nvinfo : EIATTR_KPARAM_INFO
	.align		4
.L_7:
        /*0008*/ 	.byte	0x04, 0x17
        /*000a*/ 	.short	(.L_9 - .L_8)
.L_8:
        /*000c*/ 	.word	0x00000000
        /*0010*/ 	.short	0x0006
        /*0012*/ 	.short	0x0024
        /*0014*/ 	.byte	0x00, 0xf0, 0x11, 0x00


	//----- nvinfo : EIATTR_KPARAM_INFO
	.align		4
.L_9:
        /*0018*/ 	.byte	0x04, 0x17
        /*001a*/ 	.short	(.L_11 - .L_10)
.L_10:
        /*001c*/ 	.word	0x00000000
        /*0020*/ 	.short	0x0005
        /*0022*/ 	.short	0x0020
        /*0024*/ 	.byte	0x00, 0xf0, 0x11, 0x00


	//----- nvinfo : EIATTR_KPARAM_INFO
	.align		4
.L_11:
        /*0028*/ 	.byte	0x04, 0x17
        /*002a*/ 	.short	(.L_13 - .L_12)
.L_12:
        /*002c*/ 	.word	0x00000000
        /*0030*/ 	.short	0x0004
        /*0032*/ 	.short	0x001c
        /*0034*/ 	.byte	0x00, 0xf0, 0x11, 0x00


	//----- nvinfo : EIATTR_KPARAM_INFO
	.align		4
.L_13:
        /*0038*/ 	.byte	0x04, 0x17
        /*003a*/ 	.short	(.L_15 - .L_14)
.L_14:
        /*003c*/ 	.word	0x00000000
        /*0040*/ 	.short	0x0003
        /*0042*/ 	.short	0x0018
        /*0044*/ 	.byte	0x00, 0xf0, 0x11, 0x00


	//----- nvinfo : EIATTR_KPARAM_INFO
	.align		4
.L_15:
        /*0048*/ 	.byte	0x04, 0x17
        /*004a*/ 	.short	(.L_17 - .L_16)
.L_16:
        /*004c*/ 	.word	0x00000000
        /*0050*/ 	.short	0x0002
        /*0052*/ 	.short	0x0010
        /*0054*/ 	.byte	0x00, 0xf5, 0x21, 0x00


	//----- nvinfo : EIATTR_KPARAM_INFO
	.align		4
.L_17:
        /*0058*/ 	.byte	0x04, 0x17
        /*005a*/ 	.short	(.L_19 - .L_18)
.L_18:
        /*005c*/ 	.word	0x00000000
        /*0060*/ 	.short	0x0001
        /*0062*/ 	.short	0x0008
        /*0064*/ 	.byte	0x00, 0xf5, 0x21, 0x00


	//----- nvinfo : EIATTR_KPARAM_INFO
	.align		4
.L_19:
        /*0068*/ 	.byte	0x04, 0x17
        /*006a*/ 	.short	(.L_21 - .L_20)
.L_20:
        /*006c*/ 	.word	0x00000000
        /*0070*/ 	.short	0x0000
        /*0072*/ 	.short	0x0000
        /*0074*/ 	.byte	0x00, 0xf5, 0x21, 0x00


	//----- nvinfo : EIATTR_SPARSE_MMA_MASK
	.align		4
.L_21:
        /*0078*/ 	.byte	0x03, 0x50
        /*007a*/ 	.short	0x0000


	//----- nvinfo : EIATTR_MAXREG_COUNT
	.align		4
        /*007c*/ 	.byte	0x03, 0x1b
        /*007e*/ 	.short	0x00ff


	//----- nvinfo : EIATTR_NUM_BARRIERS
	.align		4
        /*0080*/ 	.byte	0x02, 0x4c
        /*0082*/ 	.byte	0x01
	.zero		1


	//----- nvinfo : EIATTR_MERCURY_ISA_VERSION
	.align		4
        /*0084*/ 	.byte	0x03, 0x5f
        /*0086*/ 	.short	0x0101


	//----- nvinfo : EIATTR_VRC_CTA_INIT_COUNT
	.align		4
        /*0088*/ 	.byte	0x02, 0x4a
	.zero		1
	.zero		1


	//----- nvinfo : EIATTR_EXIT_INSTR_OFFSETS
	.align		4
        /*008c*/ 	.byte	0x04, 0x1c
        /*008e*/ 	.short	(.L_23 - .L_22)


	//   ....[0]....
.L_22:
        /*0090*/ 	.word	0x000005e0


	//   ....[1]....
        /*0094*/ 	.word	0x00000630


	//----- nvinfo : EIATTR_CBANK_PARAM_SIZE
	.align		4
.L_23:
        /*0098*/ 	.byte	0x03, 0x19
        /*009a*/ 	.short	0x0028


	//----- nvinfo : EIATTR_PARAM_CBANK
	.align		4
        /*009c*/ 	.byte	0x04, 0x0a
        /*009e*/ 	.short	(.L_25 - .L_24)
	.align		4
.L_24:
        /*00a0*/ 	.word	index@(.nv.constant0._Z15MatrixMulSharedPfS_S_iiii)
        /*00a4*/ 	.short	0x0380
        /*00a6*/ 	.short	0x0028


	//----- nvinfo : EIATTR_SW_WAR
	.align		4
.L_25:
        /*00a8*/ 	.byte	0x04, 0x36
        /*00aa*/ 	.short	(.L_27 - .L_26)
.L_26:
        /*00ac*/ 	.word	0x00000008
.L_27:


//--------------------- .nv.callgraph             --------------------------
	.section	.nv.callgraph,"",@"SHT_CUDA_CALLGRAPH"
	.align	4
	.sectionentsize	8
	.align		4
        /*0000*/ 	.word	0x00000000
	.align		4
        /*0004*/ 	.word	0xffffffff
	.align		4
        /*0008*/ 	.word	0x00000000
	.align		4
        /*000c*/ 	.word	0xfffffffe
	.align		4
        /*0010*/ 	.word	0x00000000
	.align		4
        /*0014*/ 	.word	0xfffffffd
	.align		4
        /*0018*/ 	.word	0x00000000
	.align		4
        /*001c*/ 	.word	0xfffffffc


//--------------------- .text._Z15MatrixMulSharedPfS_S_iiii --------------------------
	.section	.text._Z15MatrixMulSharedPfS_S_iiii,"ax",@progbits
	.align	128
        .global         _Z15MatrixMulSharedPfS_S_iiii
        .type           _Z15MatrixMulSharedPfS_S_iiii,@function
        .size           _Z15MatrixMulSharedPfS_S_iiii,(.L_x_3 - _Z15MatrixMulSharedPfS_S_iiii)
        .other          _Z15MatrixMulSharedPfS_S_iiii,@"STO_CUDA_ENTRY STV_DEFAULT"
_Z15MatrixMulSharedPfS_S_iiii:
.text._Z15MatrixMulSharedPfS_S_iiii:
[----:B------:R-:W-:Y:S01]  /*0000*/  LDC R1, c[0x0][0x37c] ;  /* 0x0000df00ff017b82 */ /* 0x000fe20000000800 */
[----:B------:R-:W0:Y:S01]  /*0010*/  S2R R2, SR_CTAID.Y ;  /* 0x0000000000027919 */ /* 0x000e220000002600 */
[----:B------:R-:W1:Y:S01]  /*0020*/  LDCU UR10, c[0x0][0x398] ;  /* 0x00007300ff0a77ac */ /* 0x000e620008000800 */
[----:B------:R-:W-:Y:S01]  /*0030*/  HFMA2 R21, -RZ, RZ, 0, 0 ;  /* 0x00000000ff157431 */ /* 0x000fe200000001ff */
[----:B------:R-:W0:Y:S01]  /*0040*/  S2R R0, SR_TID.Y ;  /* 0x0000000000007919 */ /* 0x000e220000002200 */
[----:B------:R-:W2:Y:S01]  /*0050*/  LDCU UR14, c[0x0][0x3a0] ;  /* 0x00007400ff0e77ac */ /* 0x000ea20008000800 */
[----:B------:R-:W3:Y:S01]  /*0060*/  S2R R4, SR_CTAID.X ;  /* 0x0000000000047919 */ /* 0x000ee20000002500 */
[----:B------:R-:W4:Y:S01]  /*0070*/  LDCU.64 UR8, c[0x0][0x358] ;  /* 0x00006b00ff0877ac */ /* 0x000f220008000a00 */
[----:B------:R-:W3:Y:S01]  /*0080*/  S2R R3, SR_TID.X ;  /* 0x0000000000037919 */ /* 0x000ee20000002100 */
[----:B-1----:R-:W-:Y:S01]  /*0090*/  UISETP.GE.AND UP0, UPT, UR10, 0x1, UPT ;  /* 0x000000010a00788c */ /* 0x002fe2000bf06270 */
[----:B0-----:R-:W-:-:S02]  /*00a0*/  LEA R2, R2, R0, 0x4 ;  /* 0x0000000002027211 */ /* 0x001fc400078e20ff */
[----:B---3--:R-:W-:-:S06]  /*00b0*/  LEA R5, R4, R3, 0x4 ;  /* 0x0000000304057211 */ /* 0x008fcc00078e20ff */
[----:B--2-4-:R-:W-:Y:S05]  /*00c0*/  BRA.U !UP0, `(.L_x_0) ;  /* 0x0000000508387547 */ /* 0x014fea000b800000 */
[----:B------:R-:W0:Y:S01]  /*00d0*/  S2UR UR7, SR_CgaCtaId ;  /* 0x00000000000779c3 */ /* 0x000e220000008800 */
[----:B------:R-:W1:Y:S01]  /*00e0*/  LDCU UR11, c[0x0][0x3a0] ;  /* 0x00007400ff0b77ac */ /* 0x000e620008000800 */
[----:B------:R-:W-:Y:S01]  /*00f0*/  MOV R21, RZ ;  /* 0x000000ff00157202 */ /* 0x000fe20000000f00 */
[----:B------:R-:W-:Y:S01]  /*0100*/  IMAD R6, R2, UR10, R3 ;  /* 0x0000000a02067c24 */ /* 0x000fe2000f8e0203 */
[----:B------:R-:W-:Y:S01]  /*0110*/  UMOV UR5, 0x400 ;  /* 0x0000040000057882 */ /* 0x000fe20000000000 */
[----:B------:R-:W-:-:S03]  /*0120*/  UIADD3 UR4, UPT, UPT, UR10, 0xf, URZ ;  /* 0x0000000f0a047890 */ /* 0x000fc6000fffe0ff */
[----:B------:R-:W2:Y:S01]  /*0130*/  LDC.64 R22, c[0x0][0x380] ;  /* 0x0000e000ff167b82 */ /* 0x000ea20000000a00 */
[----:B------:R-:W-:Y:S02]  /*0140*/  UIADD3 UR6, UPT, UPT, UR5, 0x400, URZ ;  /* 0x0000040005067890 */ /* 0x000fe4000fffe0ff */
[----:B------:R-:W-:Y:S01]  /*0150*/  USHF.R.U32.HI UR4, URZ, 0x4, UR4 ;  /* 0x00000004ff047899 */ /* 0x000fe20008011604 */
[----:B------:R-:W3:Y:S04]  /*0160*/  LDCU.64 UR12, c[0x0][0x398] ;  /* 0x00007300ff0c77ac */ /* 0x000ee80008000a00 */
[----:B------:R-:W4:Y:S01]  /*0170*/  LDC.64 R16, c[0x0][0x3a0] ;  /* 0x0000e800ff107b82 */ /* 0x000f220000000a00 */
[----:B------:R-:W-:Y:S01]  /*0180*/  UIADD3 UR4, UPT, UPT, -UR4, URZ, URZ ;  /* 0x000000ff04047290 */ /* 0x000fe2000fffe1ff */
[----:B-1----:R-:W-:Y:S01]  /*0190*/  IMAD R7, R0, UR11, R3 ;  /* 0x0000000b00077c24 */ /* 0x002fe2000f8e0203 */
[----:B0-----:R-:W-:-:S04]  /*01a0*/  ULEA UR5, UR7, UR5, 0x18 ;  /* 0x0000000507057291 */ /* 0x001fc8000f8ec0ff */
[----:B------:R-:W-:Y:S01]  /*01b0*/  LEA R7, R4, R7, 0x4 ;  /* 0x0000000704077211 */ /* 0x000fe200078e20ff */
[----:B------:R-:W-:Y:S01]  /*01c0*/  ULEA UR6, UR7, UR6, 0x18 ;  /* 0x0000000607067291 */ /* 0x000fe2000f8ec0ff */
[----:B------:R-:W-:-:S05]  /*01d0*/  LEA R4, R0, UR5, 0x6 ;  /* 0x0000000500047c11 */ /* 0x000fca000f8e30ff */
[C---:B------:R-:W-:Y:S02]  /*01e0*/  LEA R19, R3.reuse, UR6, 0x2 ;  /* 0x0000000603137c11 */ /* 0x040fe4000f8e10ff */
[----:B------:R-:W-:Y:S02]  /*01f0*/  LEA R18, R3, R4, 0x2 ;  /* 0x0000000403127211 */ /* 0x000fe400078e10ff */
[----:B---3--:R-:W-:-:S07]  /*0200*/  LEA R20, R0, R19, 0x6 ;  /* 0x0000001300147211 */ /* 0x008fce00078e30ff */
.L_x_1:
[----:B----4-:R-:W-:Y:S01]  /*0210*/  ISETP.GE.AND P0, PT, R0, R17, PT ;  /* 0x000000110000720c */ /* 0x010fe20003f06270 */
[----:B------:R-:W-:Y:S01]  /*0220*/  HFMA2 R29, -RZ, RZ, 0, 0 ;  /* 0x00000000ff1d7431 */ /* 0x000fe200000001ff */
[----:B------:R-:W-:Y:S01]  /*0230*/  ISETP.GE.AND P1, PT, R3, UR12, PT ;  /* 0x0000000c03007c0c */ /* 0x000fe2000bf26270 */
[----:B--2---:R-:W-:Y:S01]  /*0240*/  IMAD.WIDE R8, R6, 0x4, R22 ;  /* 0x0000000406087825 */ /* 0x004fe200078e0216 */
[----:B------:R-:W-:Y:S02]  /*0250*/  ISETP.GE.OR P0, PT, R5, R16, P0 ;  /* 0x000000100500720c */ /* 0x000fe40000706670 */
[----:B------:R-:W-:Y:S02]  /*0260*/  ISETP.GE.OR P1, PT, R2, UR13, P1 ;  /* 0x0000000d02007c0c */ /* 0x000fe40008f26670 */
[----:B------:R-:W-:-:S09]  /*0270*/  MOV R27, RZ ;  /* 0x000000ff001b7202 */ /* 0x000fd20000000f00 */
[----:B------:R-:W0:Y:S02]  /*0280*/  @!P0 LDC.64 R10, c[0x0][0x388] ;  /* 0x0000e200ff0a8b82 */ /* 0x000e240000000a00 */
[----:B------:R-:W2:Y:S01]  /*0290*/  @!P1 LDG.E R27, desc[UR8][R8.64] ;  /* 0x00000008081b9981 */ /* 0x000ea2000c1e1900 */
[----:B0-----:R-:W-:-:S05]  /*02a0*/  @!P0 IMAD.WIDE R10, R7, 0x4, R10 ;  /* 0x00000004070a8825 */ /* 0x001fca00078e020a */
[----:B------:R-:W3:Y:S01]  /*02b0*/  @!P0 LDG.E R29, desc[UR8][R10.64] ;  /* 0x000000080a1d8981 */ /* 0x000ee2000c1e1900 */
[----:B------:R-:W-:-:S04]  /*02c0*/  UIADD3 UR4, UPT, UPT, UR4, 0x1, URZ ;  /* 0x0000000104047890 */ /* 0x000fc8000fffe0ff */
[----:B------:R-:W-:Y:S01]  /*02d0*/  UISETP.NE.AND UP0, UPT, UR4, URZ, UPT ;  /* 0x000000ff0400728c */ /* 0x000fe2000bf05270 */
[----:B------:R-:W-:Y:S02]  /*02e0*/  IADD3 R0, PT, PT, R0, 0x10, RZ ;  /* 0x0000001000007810 */ /* 0x000fe40007ffe0ff */
[----:B------:R-:W-:Y:S02]  /*02f0*/  IADD3 R6, PT, PT, R6, 0x10, RZ ;  /* 0x0000001006067810 */ /* 0x000fe40007ffe0ff */
[----:B------:R-:W-:Y:S02]  /*0300*/  IADD3 R3, PT, PT, R3, 0x10, RZ ;  /* 0x0000001003037810 */ /* 0x000fe40007ffe0ff */
[----:B------:R-:W-:Y:S01]  /*0310*/  LEA R7, R16, R7, 0x4 ;  /* 0x0000000710077211 */ /* 0x000fe200078e20ff */
[----:B--2---:R-:W-:Y:S04]  /*0320*/  STS [R18], R27 ;  /* 0x0000001b12007388 */ /* 0x004fe80000000800 */
[----:B---3--:R-:W-:Y:S01]  /*0330*/  STS [R20], R29 ;  /* 0x0000001d14007388 */ /* 0x008fe20000000800 */
[----:B------:R-:W-:Y:S06]  /*0340*/  BAR.SYNC.DEFER_BLOCKING 0x0 ;  /* 0x0000000000007b1d */ /* 0x000fec0000010000 */
[----:B------:R-:W-:Y:S04]  /*0350*/  LDS R24, [R19] ;  /* 0x0000000013187984 */ /* 0x000fe80000000800 */
[----:B------:R-:W0:Y:S04]  /*0360*/  LDS.128 R12, [R4] ;  /* 0x00000000040c7984 */ /* 0x000e280000000c00 */
[----:B------:R-:W1:Y:S04]  /*0370*/  LDS R26, [R19+0x40] ;  /* 0x00004000131a7984 */ /* 0x000e680000000800 */
[----:B------:R-:W2:Y:S04]  /*0380*/  LDS R25, [R19+0x80] ;  /* 0x0000800013197984 */ /* 0x000ea80000000800 */
[----:B------:R-:W-:Y:S01]  /*0390*/  LDS.128 R8, [R4+0x10] ;  /* 0x0000100004087984 */ /* 0x000fe20000000c00 */
[----:B0-----:R-:W-:-:S03]  /*03a0*/  FFMA R12, R12, R24, R21 ;  /* 0x000000180c0c7223 */ /* 0x001fc60000000015 */
[----:B------:R-:W0:Y:S01]  /*03b0*/  LDS R21, [R19+0xc0] ;  /* 0x0000c00013157984 */ /* 0x000e220000000800 */
[----:B-1----:R-:W-:-:S03]  /*03c0*/  FFMA R26, R26, R13, R12 ;  /* 0x0000000d1a1a7223 */ /* 0x002fc6000000000c */
[----:B------:R-:W1:Y:S04]  /*03d0*/  LDS R13, [R19+0x100] ;  /* 0x00010000130d7984 */ /* 0x000e680000000800 */
[----:B------:R-:W3:Y:S01]  /*03e0*/  LDS R12, [R19+0x140] ;  /* 0x00014000130c7984 */ /* 0x000ee20000000800 */
[----:B--2---:R-:W-:-:S03]  /*03f0*/  FFMA R14, R25, R14, R26 ;  /* 0x0000000e190e7223 */ /* 0x004fc6000000001a */
[----:B------:R-:W2:Y:S04]  /*0400*/  LDS R25, [R19+0x180] ;  /* 0x0001800013197984 */ /* 0x000ea80000000800 */
[----:B------:R-:W-:Y:S01]  /*0410*/  LDS R24, [R19+0x240] ;  /* 0x0002400013187984 */ /* 0x000fe20000000800 */
[----:B0-----:R-:W-:-:S03]  /*0420*/  FFMA R15, R21, R15, R14 ;  /* 0x0000000f150f7223 */ /* 0x001fc6000000000e */
[----:B------:R-:W-:Y:S01]  /*0430*/  LDS R21, [R19+0x280] ;  /* 0x0002800013157984 */ /* 0x000fe20000000800 */
[----:B-1----:R-:W-:-:S03]  /*0440*/  FFMA R13, R8, R13, R15 ;  /* 0x0000000d080d7223 */ /* 0x002fc6000000000f */
[----:B------:R-:W0:Y:S01]  /*0450*/  LDS R8, [R19+0x1c0] ;  /* 0x0001c00013087984 */ /* 0x000e220000000800 */
[----:B---3--:R-:W-:-:S03]  /*0460*/  FFMA R26, R12, R9, R13 ;  /* 0x000000090c1a7223 */ /* 0x008fc6000000000d */
[----:B------:R-:W-:Y:S04]  /*0470*/  LDS R9, [R19+0x200] ;  /* 0x0002000013097984 */ /* 0x000fe80000000800 */
[----:B------:R-:W1:Y:S01]  /*0480*/  LDS.128 R12, [R4+0x20] ;  /* 0x00002000040c7984 */ /* 0x000e620000000c00 */
[----:B--2---:R-:W-:-:S04]  /*0490*/  FFMA R25, R25, R10, R26 ;  /* 0x0000000a19197223 */ /* 0x004fc8000000001a */
[----:B0-----:R-:W-:Y:S02]  /*04a0*/  FFMA R11, R8, R11, R25 ;  /* 0x0000000b080b7223 */ /* 0x001fe40000000019 */
[----:B------:R-:W-:Y:S02]  /*04b0*/  LDS R25, [R19+0x3c0] ;  /* 0x0003c00013197984 */ /* 0x000fe40000000800 */
[----:B-1----:R-:W-:Y:S02]  /*04c0*/  FFMA R9, R12, R9, R11 ;  /* 0x000000090c097223 */ /* 0x002fe4000000000b */
[----:B------:R-:W0:Y:S02]  /*04d0*/  LDS R12, [R19+0x2c0] ;  /* 0x0002c000130c7984 */ /* 0x000e240000000800 */
[----:B------:R-:W-:Y:S02]  /*04e0*/  FFMA R26, R24, R13, R9 ;  /* 0x0000000d181a7223 */ /* 0x000fe40000000009 */
[----:B------:R-:W-:Y:S04]  /*04f0*/  LDS R13, [R19+0x300] ;  /* 0x00030000130d7984 */ /* 0x000fe80000000800 */
[----:B------:R-:W1:Y:S01]  /*0500*/  LDS.128 R8, [R4+0x30] ;  /* 0x0000300004087984 */ /* 0x000e620000000c00 */
[----:B------:R-:W-:-:S03]  /*0510*/  FFMA R21, R21, R14, R26 ;  /* 0x0000000e15157223 */ /* 0x000fc6000000001a */
[----:B------:R-:W2:Y:S04]  /*0520*/  LDS R24, [R19+0x340] ;  /* 0x0003400013187984 */ /* 0x000ea80000000800 */
[----:B------:R-:W3:Y:S01]  /*0530*/  LDS R14, [R19+0x380] ;  /* 0x00038000130e7984 */ /* 0x000ee20000000800 */
[----:B0-----:R-:W-:-:S04]  /*0540*/  FFMA R15, R12, R15, R21 ;  /* 0x0000000f0c0f7223 */ /* 0x001fc80000000015 */
[----:B-1----:R-:W-:-:S04]  /*0550*/  FFMA R13, R8, R13, R15 ;  /* 0x0000000d080d7223 */ /* 0x002fc8000000000f */
[----:B--2---:R-:W-:-:S04]  /*0560*/  FFMA R9, R24, R9, R13 ;  /* 0x0000000918097223 */ /* 0x004fc8000000000d */
[----:B---3--:R-:W-:-:S04]  /*0570*/  FFMA R10, R14, R10, R9 ;  /* 0x0000000a0e0a7223 */ /* 0x008fc80000000009 */
[----:B------:R-:W-:Y:S01]  /*0580*/  FFMA R21, R25, R11, R10 ;  /* 0x0000000b19157223 */ /* 0x000fe2000000000a */
[----:B------:R-:W-:Y:S06]  /*0590*/  BAR.SYNC.DEFER_BLOCKING 0x0 ;  /* 0x0000000000007b1d */ /* 0x000fec0000010000 */
[----:B------:R-:W-:Y:S05]  /*05a0*/  BRA.U UP0, `(.L_x_1) ;  /* 0xfffffffd00187547 */ /* 0x000fea000b83ffff */
.L_x_0:
[----:B------:R-:W0:Y:S01]  /*05b0*/  LDCU UR4, c[0x0][0x39c] ;  /* 0x00007380ff0477ac */ /* 0x000e220008000800 */
[----:B------:R-:W-:-:S04]  /*05c0*/  ISETP.GE.AND P0, PT, R5, UR14, PT ;  /* 0x0000000e05007c0c */ /* 0x000fc8000bf06270 */
[----:B0-----:R-:W-:-:S13]  /*05d0*/  ISETP.GE.OR P0, PT, R2, UR4, P0 ;  /* 0x0000000402007c0c */ /* 0x001fda0008706670 */
[----:B------:R-:W-:Y:S05]  /*05e0*/  @P0 EXIT ;  /* 0x000000000000094d */ /* 0x000fea0003800000 */
[----:B------:R-:W0:Y:S01]  /*05f0*/  LDC.64 R6, c[0x0][0x390] ;  /* 0x0000e400ff067b82 */ /* 0x000e220000000a00 */
[----:B------:R-:W-:-:S04]  /*0600*/  IMAD R3, R2, UR14, R5 ;  /* 0x0000000e02037c24 */ /* 0x000fc8000f8e0205 */
[----:B0-----:R-:W-:-:S05]  /*0610*/  IMAD.WIDE.U32 R2, R3, 0x4, R6 ;  /* 0x0000000403027825 */ /* 0x001fca00078e0006 */
[----:B------:R-:W-:Y:S01]  /*0620*/  STG.E desc[UR8][R2.64], R21 ;  /* 0x0000001502007986 */ /* 0x000fe2000c101908 */
[----:B------:R-:W-:Y:S05]  /*0630*/  EXIT ;  /* 0x000000000000794d */ /* 0x000fea0003800000 */
.L_x_2:
[----:B------:R-:W-:-:S00]  /*0640*/  BRA `(.L_x_2) ;  /* 0xfffffffc00fc7947 */ /* 0x000fc0000383ffff */
[----:B------:R-:W-:-:S00]  /*0650*/  NOP ;  /* 0x0000000000007918 */ /* 0x000fc00000000000 */
        /* <DEDUP_REMOVED lines=10> */
.L_x_3:


//--------------------- .nv.shared._Z15MatrixMulSharedPfS_S_iiii --------------------------
	.section	.nv.shared._Z15MatrixMulSharedPfS_S_iiii,"aw",@nobits
	.sectionflags	@""
	.align	4
.nv.shared._Z15MatrixMulSharedPfS_S_iiii:
	.zero		3072


//--------------------- .nv.shared.reserved.0     --------------------------
	.section	.nv.shared.reserved.0,"aw",@nobits
	.weak		__nv_reservedSMEM_offset_0_alias
	.size		__nv_reservedSMEM_offset_0_alias, 0, 64
	.other		__nv_reservedSMEM_offset_0_alias,@"STO_CUDA_RESERVED_SHARED STV_DEFAULT"
__nv_reservedSMEM_offset_0_alias:
	.zero		0
	.zero		64


//--------------------- .nv.constant0._Z15MatrixMulSharedPfS_S_iiii --------------------------
	.section	.nv.constant0._Z15MatrixMulSharedPfS_S_iiii,"a",@progbits
	.sectionflags	@""
	.align	4
.nv.constant0._Z15MatrixMulSharedPfS_S_iiii:
	.zero		936


//--------------------- SYMBOLS --------------------------

	.type		.nv.reservedSmem.offset0,@object
	.size		.nv.reservedSmem.offset0,0x4
	.type		.nv.reservedSmem.cap,@object
	.size		.nv.reservedSmem.cap,0x4
